//
// Generated by NVIDIA NVVM Compiler
//
// Compiler Build ID: CL-36424714
// Cuda compilation tools, release 13.0, V13.0.88
// Based on NVVM 20.0.0
//

.version 9.0
.target sm_100
.address_size 64

	// .globl	_Z16sgemm_naive_lmuliiiiPKiS0_iPi

.visible .entry _Z16sgemm_naive_lmuliiiiPKiS0_iPi(
	.param .u32 _Z16sgemm_naive_lmuliiiiPKiS0_iPi_param_0,
	.param .u32 _Z16sgemm_naive_lmuliiiiPKiS0_iPi_param_1,
	.param .u32 _Z16sgemm_naive_lmuliiiiPKiS0_iPi_param_2,
	.param .u32 _Z16sgemm_naive_lmuliiiiPKiS0_iPi_param_3,
	.param .u64 .ptr .align 1 _Z16sgemm_naive_lmuliiiiPKiS0_iPi_param_4,
	.param .u64 .ptr .align 1 _Z16sgemm_naive_lmuliiiiPKiS0_iPi_param_5,
	.param .u32 _Z16sgemm_naive_lmuliiiiPKiS0_iPi_param_6,
	.param .u64 .ptr .align 1 _Z16sgemm_naive_lmuliiiiPKiS0_iPi_param_7
)
{
	.reg .pred 	%p<64>;
	.reg .b32 	%r<200>;
	.reg .b32 	%f<107>;
	.reg .b64 	%rd<40>;

	ld.param.u32 	%r56, [_Z16sgemm_naive_lmuliiiiPKiS0_iPi_param_0];
	ld.param.u32 	%r57, [_Z16sgemm_naive_lmuliiiiPKiS0_iPi_param_1];
	ld.param.u32 	%r53, [_Z16sgemm_naive_lmuliiiiPKiS0_iPi_param_2];
	ld.param.u32 	%r54, [_Z16sgemm_naive_lmuliiiiPKiS0_iPi_param_3];
	ld.param.u64 	%rd22, [_Z16sgemm_naive_lmuliiiiPKiS0_iPi_param_4];
	ld.param.u64 	%rd23, [_Z16sgemm_naive_lmuliiiiPKiS0_iPi_param_5];
	ld.param.u32 	%r55, [_Z16sgemm_naive_lmuliiiiPKiS0_iPi_param_6];
	ld.param.u64 	%rd21, [_Z16sgemm_naive_lmuliiiiPKiS0_iPi_param_7];
	cvta.to.global.u64 	%rd1, %rd23;
	cvta.to.global.u64 	%rd2, %rd22;
	mov.u32 	%r58, %ctaid.x;
	mov.u32 	%r59, %ntid.x;
	mov.u32 	%r60, %tid.x;
	mad.lo.s32 	%r1, %r58, %r59, %r60;
	mov.u32 	%r61, %ctaid.y;
	mov.u32 	%r62, %ntid.y;
	mov.u32 	%r63, %tid.y;
	mad.lo.s32 	%r64, %r61, %r62, %r63;
	setp.ge.s32 	%p1, %r1, %r56;
	setp.ge.s32 	%p2, %r64, %r57;
	or.pred  	%p3, %p1, %p2;
	@%p3 bra 	$L__BB0_48;
	setp.lt.s32 	%p4, %r53, 1;
	mov.f32 	%f104, 0f00000000;
	@%p4 bra 	$L__BB0_43;
	mul.lo.s32 	%r3, %r53, %r1;
	and.b32  	%r4, %r53, 7;
	setp.lt.u32 	%p5, %r53, 8;
	mov.f32 	%f104, 0f00000000;
	mov.b32 	%r198, 0;
	@%p5 bra 	$L__BB0_21;
	and.b32  	%r198, %r53, 2147483640;
	neg.s32 	%r196, %r198;
	shl.b32 	%r7, %r57, 3;
	add.s64 	%rd3, %rd2, 16;
	mov.f32 	%f104, 0f00000000;
	mul.wide.s32 	%rd6, %r57, 4;
	mov.u32 	%r194, %r3;
	mov.u32 	%r195, %r64;
$L__BB0_4:
	.pragma "nounroll";
	mul.wide.s32 	%rd24, %r194, 4;
	add.s64 	%rd4, %rd3, %rd24;
	ld.global.u32 	%r11, [%rd4+-16];
	mul.wide.s32 	%rd25, %r195, 4;
	add.s64 	%rd5, %rd1, %rd25;
	ld.global.u32 	%r66, [%rd5];
	setp.eq.s32 	%p6, %r11, 0;
	setp.eq.s32 	%p7, %r66, 0;
	or.pred  	%p8, %p6, %p7;
	mov.f32 	%f83, 0f00000000;
	@%p8 bra 	$L__BB0_6;
	xor.b32  	%r67, %r66, %r11;
	and.b32  	%r68, %r67, -2147483648;
	add.s32 	%r69, %r11, %r66;
	add.s32 	%r70, %r69, 1082654720;
	and.b32  	%r71, %r70, 2147483647;
	or.b32  	%r72, %r68, %r71;
	cvt.rn.f32.s32 	%f83, %r72;
$L__BB0_6:
	add.f32 	%f4, %f104, %f83;
	ld.global.u32 	%r13, [%rd4+-12];
	add.s64 	%rd7, %rd5, %rd6;
	ld.global.u32 	%r73, [%rd7];
	setp.eq.s32 	%p9, %r13, 0;
	setp.eq.s32 	%p10, %r73, 0;
	or.pred  	%p11, %p9, %p10;
	mov.f32 	%f84, 0f00000000;
	@%p11 bra 	$L__BB0_8;
	xor.b32  	%r74, %r73, %r13;
	and.b32  	%r75, %r74, -2147483648;
	add.s32 	%r76, %r13, %r73;
	add.s32 	%r77, %r76, 1082654720;
	and.b32  	%r78, %r77, 2147483647;
	or.b32  	%r79, %r75, %r78;
	cvt.rn.f32.s32 	%f84, %r79;
$L__BB0_8:
	add.f32 	%f7, %f4, %f84;
	ld.global.u32 	%r15, [%rd4+-8];
	add.s64 	%rd8, %rd7, %rd6;
	ld.global.u32 	%r80, [%rd8];
	setp.eq.s32 	%p12, %r15, 0;
	setp.eq.s32 	%p13, %r80, 0;
	or.pred  	%p14, %p12, %p13;
	mov.f32 	%f85, 0f00000000;
	@%p14 bra 	$L__BB0_10;
	xor.b32  	%r81, %r80, %r15;
	and.b32  	%r82, %r81, -2147483648;
	add.s32 	%r83, %r15, %r80;
	add.s32 	%r84, %r83, 1082654720;
	and.b32  	%r85, %r84, 2147483647;
	or.b32  	%r86, %r82, %r85;
	cvt.rn.f32.s32 	%f85, %r86;
$L__BB0_10:
	add.f32 	%f10, %f7, %f85;
	ld.global.u32 	%r17, [%rd4+-4];
	add.s64 	%rd9, %rd8, %rd6;
	ld.global.u32 	%r87, [%rd9];
	setp.eq.s32 	%p15, %r17, 0;
	setp.eq.s32 	%p16, %r87, 0;
	or.pred  	%p17, %p15, %p16;
	mov.f32 	%f86, 0f00000000;
	@%p17 bra 	$L__BB0_12;
	xor.b32  	%r88, %r87, %r17;
	and.b32  	%r89, %r88, -2147483648;
	add.s32 	%r90, %r17, %r87;
	add.s32 	%r91, %r90, 1082654720;
	and.b32  	%r92, %r91, 2147483647;
	or.b32  	%r93, %r89, %r92;
	cvt.rn.f32.s32 	%f86, %r93;
$L__BB0_12:
	add.f32 	%f13, %f10, %f86;
	ld.global.u32 	%r19, [%rd4];
	add.s64 	%rd10, %rd9, %rd6;
	ld.global.u32 	%r94, [%rd10];
	setp.eq.s32 	%p18, %r19, 0;
	setp.eq.s32 	%p19, %r94, 0;
	or.pred  	%p20, %p18, %p19;
	mov.f32 	%f87, 0f00000000;
	@%p20 bra 	$L__BB0_14;
	xor.b32  	%r95, %r94, %r19;
	and.b32  	%r96, %r95, -2147483648;
	add.s32 	%r97, %r19, %r94;
	add.s32 	%r98, %r97, 1082654720;
	and.b32  	%r99, %r98, 2147483647;
	or.b32  	%r100, %r96, %r99;
	cvt.rn.f32.s32 	%f87, %r100;
$L__BB0_14:
	add.f32 	%f16, %f13, %f87;
	ld.global.u32 	%r21, [%rd4+4];
	add.s64 	%rd11, %rd10, %rd6;
	ld.global.u32 	%r101, [%rd11];
	setp.eq.s32 	%p21, %r21, 0;
	setp.eq.s32 	%p22, %r101, 0;
	or.pred  	%p23, %p21, %p22;
	mov.f32 	%f88, 0f00000000;
	@%p23 bra 	$L__BB0_16;
	xor.b32  	%r102, %r101, %r21;
	and.b32  	%r103, %r102, -2147483648;
	add.s32 	%r104, %r21, %r101;
	add.s32 	%r105, %r104, 1082654720;
	and.b32  	%r106, %r105, 2147483647;
	or.b32  	%r107, %r103, %r106;
	cvt.rn.f32.s32 	%f88, %r107;
$L__BB0_16:
	add.f32 	%f19, %f16, %f88;
	ld.global.u32 	%r23, [%rd4+8];
	add.s64 	%rd12, %rd11, %rd6;
	ld.global.u32 	%r108, [%rd12];
	setp.eq.s32 	%p24, %r23, 0;
	setp.eq.s32 	%p25, %r108, 0;
	or.pred  	%p26, %p24, %p25;
	mov.f32 	%f89, 0f00000000;
	@%p26 bra 	$L__BB0_18;
	xor.b32  	%r109, %r108, %r23;
	and.b32  	%r110, %r109, -2147483648;
	add.s32 	%r111, %r23, %r108;
	add.s32 	%r112, %r111, 1082654720;
	and.b32  	%r113, %r112, 2147483647;
	or.b32  	%r114, %r110, %r113;
	cvt.rn.f32.s32 	%f89, %r114;
$L__BB0_18:
	add.f32 	%f22, %f19, %f89;
	ld.global.u32 	%r25, [%rd4+12];
	add.s64 	%rd26, %rd12, %rd6;
	ld.global.u32 	%r115, [%rd26];
	setp.eq.s32 	%p27, %r25, 0;
	setp.eq.s32 	%p28, %r115, 0;
	or.pred  	%p29, %p27, %p28;
	mov.f32 	%f90, 0f00000000;
	@%p29 bra 	$L__BB0_20;
	xor.b32  	%r116, %r115, %r25;
	and.b32  	%r117, %r116, -2147483648;
	add.s32 	%r118, %r25, %r115;
	add.s32 	%r119, %r118, 1082654720;
	and.b32  	%r120, %r119, 2147483647;
	or.b32  	%r121, %r117, %r120;
	cvt.rn.f32.s32 	%f90, %r121;
$L__BB0_20:
	add.f32 	%f104, %f22, %f90;
	add.s32 	%r196, %r196, 8;
	add.s32 	%r195, %r195, %r7;
	add.s32 	%r194, %r194, 8;
	setp.ne.s32 	%p30, %r196, 0;
	@%p30 bra 	$L__BB0_4;
$L__BB0_21:
	setp.eq.s32 	%p31, %r4, 0;
	@%p31 bra 	$L__BB0_43;
	and.b32  	%r31, %r53, 3;
	setp.lt.u32 	%p32, %r4, 4;
	@%p32 bra 	$L__BB0_32;
	add.s32 	%r122, %r198, %r3;
	mul.wide.s32 	%rd27, %r122, 4;
	add.s64 	%rd13, %rd2, %rd27;
	ld.global.u32 	%r32, [%rd13];
	mad.lo.s32 	%r123, %r198, %r57, %r64;
	mul.wide.s32 	%rd28, %r123, 4;
	add.s64 	%rd14, %rd1, %rd28;
	ld.global.u32 	%r124, [%rd14];
	setp.eq.s32 	%p33, %r32, 0;
	setp.eq.s32 	%p34, %r124, 0;
	or.pred  	%p35, %p33, %p34;
	mov.f32 	%f93, 0f00000000;
	@%p35 bra 	$L__BB0_25;
	xor.b32  	%r125, %r124, %r32;
	and.b32  	%r126, %r125, -2147483648;
	add.s32 	%r127, %r32, %r124;
	add.s32 	%r128, %r127, 1082654720;
	and.b32  	%r129, %r128, 2147483647;
	or.b32  	%r130, %r126, %r129;
	cvt.rn.f32.s32 	%f93, %r130;
$L__BB0_25:
	add.f32 	%f30, %f104, %f93;
	ld.global.u32 	%r34, [%rd13+4];
	mul.wide.s32 	%rd15, %r57, 4;
	add.s64 	%rd16, %rd14, %rd15;
	ld.global.u32 	%r131, [%rd16];
	setp.eq.s32 	%p36, %r34, 0;
	setp.eq.s32 	%p37, %r131, 0;
	or.pred  	%p38, %p36, %p37;
	mov.f32 	%f94, 0f00000000;
	@%p38 bra 	$L__BB0_27;
	xor.b32  	%r132, %r131, %r34;
	and.b32  	%r133, %r132, -2147483648;
	add.s32 	%r134, %r34, %r131;
	add.s32 	%r135, %r134, 1082654720;
	and.b32  	%r136, %r135, 2147483647;
	or.b32  	%r137, %r133, %r136;
	cvt.rn.f32.s32 	%f94, %r137;
$L__BB0_27:
	add.f32 	%f33, %f30, %f94;
	ld.global.u32 	%r36, [%rd13+8];
	add.s64 	%rd17, %rd16, %rd15;
	ld.global.u32 	%r138, [%rd17];
	setp.eq.s32 	%p39, %r36, 0;
	setp.eq.s32 	%p40, %r138, 0;
	or.pred  	%p41, %p39, %p40;
	mov.f32 	%f95, 0f00000000;
	@%p41 bra 	$L__BB0_29;
	xor.b32  	%r139, %r138, %r36;
	and.b32  	%r140, %r139, -2147483648;
	add.s32 	%r141, %r36, %r138;
	add.s32 	%r142, %r141, 1082654720;
	and.b32  	%r143, %r142, 2147483647;
	or.b32  	%r144, %r140, %r143;
	cvt.rn.f32.s32 	%f95, %r144;
$L__BB0_29:
	add.f32 	%f36, %f33, %f95;
	ld.global.u32 	%r38, [%rd13+12];
	add.s64 	%rd29, %rd17, %rd15;
	ld.global.u32 	%r145, [%rd29];
	setp.eq.s32 	%p42, %r38, 0;
	setp.eq.s32 	%p43, %r145, 0;
	or.pred  	%p44, %p42, %p43;
	mov.f32 	%f96, 0f00000000;
	@%p44 bra 	$L__BB0_31;
	xor.b32  	%r146, %r145, %r38;
	and.b32  	%r147, %r146, -2147483648;
	add.s32 	%r148, %r38, %r145;
	add.s32 	%r149, %r148, 1082654720;
	and.b32  	%r150, %r149, 2147483647;
	or.b32  	%r151, %r147, %r150;
	cvt.rn.f32.s32 	%f96, %r151;
$L__BB0_31:
	add.f32 	%f104, %f36, %f96;
	add.s32 	%r198, %r198, 4;
$L__BB0_32:
	setp.eq.s32 	%p45, %r31, 0;
	@%p45 bra 	$L__BB0_43;
	setp.eq.s32 	%p46, %r31, 1;
	@%p46 bra 	$L__BB0_39;
	add.s32 	%r152, %r198, %r3;
	mul.wide.s32 	%rd30, %r152, 4;
	add.s64 	%rd18, %rd2, %rd30;
	ld.global.u32 	%r42, [%rd18];
	mad.lo.s32 	%r153, %r198, %r57, %r64;
	mul.wide.s32 	%rd31, %r153, 4;
	add.s64 	%rd19, %rd1, %rd31;
	ld.global.u32 	%r154, [%rd19];
	setp.eq.s32 	%p47, %r42, 0;
	setp.eq.s32 	%p48, %r154, 0;
	or.pred  	%p49, %p47, %p48;
	mov.f32 	%f99, 0f00000000;
	@%p49 bra 	$L__BB0_36;
	xor.b32  	%r155, %r154, %r42;
	and.b32  	%r156, %r155, -2147483648;
	add.s32 	%r157, %r42, %r154;
	add.s32 	%r158, %r157, 1082654720;
	and.b32  	%r159, %r158, 2147483647;
	or.b32  	%r160, %r156, %r159;
	cvt.rn.f32.s32 	%f99, %r160;
$L__BB0_36:
	add.f32 	%f44, %f104, %f99;
	ld.global.u32 	%r44, [%rd18+4];
	mul.wide.s32 	%rd32, %r57, 4;
	add.s64 	%rd33, %rd19, %rd32;
	ld.global.u32 	%r161, [%rd33];
	setp.eq.s32 	%p50, %r44, 0;
	setp.eq.s32 	%p51, %r161, 0;
	or.pred  	%p52, %p50, %p51;
	mov.f32 	%f100, 0f00000000;
	@%p52 bra 	$L__BB0_38;
	xor.b32  	%r162, %r161, %r44;
	and.b32  	%r163, %r162, -2147483648;
	add.s32 	%r164, %r44, %r161;
	add.s32 	%r165, %r164, 1082654720;
	and.b32  	%r166, %r165, 2147483647;
	or.b32  	%r167, %r163, %r166;
	cvt.rn.f32.s32 	%f100, %r167;
$L__BB0_38:
	add.f32 	%f104, %f44, %f100;
	add.s32 	%r198, %r198, 2;
$L__BB0_39:
	and.b32  	%r168, %r53, 1;
	setp.eq.b32 	%p53, %r168, 1;
	not.pred 	%p54, %p53;
	@%p54 bra 	$L__BB0_43;
	add.s32 	%r169, %r198, %r3;
	mul.wide.s32 	%rd34, %r169, 4;
	add.s64 	%rd35, %rd2, %rd34;
	ld.global.u32 	%r48, [%rd35];
	mad.lo.s32 	%r170, %r198, %r57, %r64;
	mul.wide.s32 	%rd36, %r170, 4;
	add.s64 	%rd37, %rd1, %rd36;
	ld.global.u32 	%r171, [%rd37];
	setp.eq.s32 	%p55, %r48, 0;
	setp.eq.s32 	%p56, %r171, 0;
	or.pred  	%p57, %p55, %p56;
	mov.f32 	%f103, 0f00000000;
	@%p57 bra 	$L__BB0_42;
	xor.b32  	%r172, %r171, %r48;
	and.b32  	%r173, %r172, -2147483648;
	add.s32 	%r174, %r48, %r171;
	add.s32 	%r175, %r174, 1082654720;
	and.b32  	%r176, %r175, 2147483647;
	or.b32  	%r177, %r173, %r176;
	cvt.rn.f32.s32 	%f103, %r177;
$L__BB0_42:
	add.f32 	%f104, %f104, %f103;
$L__BB0_43:
	cvt.rzi.s32.f32 	%r178, %f104;
	setp.eq.s32 	%p58, %r54, 0;
	setp.eq.s32 	%p59, %r178, 0;
	or.pred  	%p60, %p58, %p59;
	mov.f32 	%f105, 0f00000000;
	@%p60 bra 	$L__BB0_45;
	xor.b32  	%r179, %r178, %r54;
	and.b32  	%r180, %r179, -2147483648;
	add.s32 	%r181, %r54, %r178;
	add.s32 	%r182, %r181, 1082654720;
	and.b32  	%r183, %r182, 2147483647;
	or.b32  	%r184, %r180, %r183;
	cvt.rn.f32.s32 	%f105, %r184;
$L__BB0_45:
	mad.lo.s32 	%r185, %r57, %r1, %r64;
	cvta.to.global.u64 	%rd38, %rd21;
	mul.wide.s32 	%rd39, %r185, 4;
	add.s64 	%rd20, %rd38, %rd39;
	ld.global.u32 	%r186, [%rd20];
	setp.eq.s32 	%p61, %r55, 0;
	setp.eq.s32 	%p62, %r186, 0;
	or.pred  	%p63, %p61, %p62;
	mov.f32 	%f106, 0f00000000;
	@%p63 bra 	$L__BB0_47;
	xor.b32  	%r187, %r186, %r55;
	and.b32  	%r188, %r187, -2147483648;
	add.s32 	%r189, %r55, %r186;
	add.s32 	%r190, %r189, 1082654720;
	and.b32  	%r191, %r190, 2147483647;
	or.b32  	%r192, %r188, %r191;
	cvt.rn.f32.s32 	%f106, %r192;
$L__BB0_47:
	add.f32 	%f81, %f105, %f106;
	cvt.rzi.s32.f32 	%r193, %f81;
	st.global.u32 	[%rd20], %r193;
$L__BB0_48:
	ret;

}


// ===== COMPILED SASS (sm_100) =====

	.target	sm_100

	.elftype	@"ET_EXEC"


//--------------------- .note.nv.tkinfo           --------------------------
	.section	.note.nv.tkinfo,"",@"SHT_NOTE"
	.sectionflags	@"SHF_NOTE_NV_TKINFO"
	.tkinfo
        /*0018*/ 	.word	0x00000002
        /*0030*/ 	.string	""
        /*0030*/ 	.string	"ptxas"
        /*0030*/ 	.string	"Cuda compilation tools, release 13.0, V13.0.88"
        /*0030*/ 	.string	"Build cuda_13.0.r13.0/compiler.36424714_0"
        /*0030*/ 	.string	"-arch sm_100 -m 64 "



//--------------------- .note.nv.cuinfo           --------------------------
	.section	.note.nv.cuinfo,"",@"SHT_NOTE"
	.sectionflags	@"SHF_NOTE_NV_CUINFO"
        /*0018*/ 	.short	0x0002
        /*001a*/ 	.short	0x0064
        /*001c*/ 	.short	0x0082
	.zero		2


//--------------------- .nv.info                  --------------------------
	.section	.nv.info,"",@"SHT_CUDA_INFO"
	.align	4


	//----- nvinfo : EIATTR_REGCOUNT
	.align		4
        /*0000*/ 	.byte	0x04, 0x2f
        /*0002*/ 	.short	(.L_1 - .L_0)
	.align		4
.L_0:
        /*0004*/ 	.word	index@(_Z16sgemm_naive_lmuliiiiPKiS0_iPi)
        /*0008*/ 	.word	0x00000020


	//----- nvinfo : EIATTR_FRAME_SIZE
	.align		4
.L_1:
        /*000c*/ 	.byte	0x04, 0x11
        /*000e*/ 	.short	(.L_3 - .L_2)
	.align		4
.L_2:
        /*0010*/ 	.word	index@(_Z16sgemm_naive_lmuliiiiPKiS0_iPi)
        /*0014*/ 	.word	0x00000000


	//----- nvinfo : EIATTR_MIN_STACK_SIZE
	.align		4
.L_3:
        /*0018*/ 	.byte	0x04, 0x12
        /*001a*/ 	.short	(.L_5 - .L_4)
	.align		4
.L_4:
        /*001c*/ 	.word	index@(_Z16sgemm_naive_lmuliiiiPKiS0_iPi)
        /*0020*/ 	.word	0x00000000
.L_5:


//--------------------- .nv.compat                --------------------------
	.section	.nv.compat,"",@"SHT_CUDA_COMPAT_INFO"
	.align	4
        /*0000*/ 	.byte	0x02, 0x09, 0x00, 0x00, 0x02, 0x02, 0x01, 0x00, 0x02, 0x05, 0x05, 0x00, 0x03, 0x07, 0x01, 0x01
        /*0010*/ 	.byte	0x02, 0x03, 0x00, 0x00, 0x02, 0x06, 0x01, 0x00, 0x04, 0x0b, 0x08, 0x00, 0x09, 0x00, 0x00, 0x00
        /*0020*/ 	.byte	0x00, 0x00, 0x00, 0x00


//--------------------- .nv.info._Z16sgemm_naive_lmuliiiiPKiS0_iPi --------------------------
	.section	.nv.info._Z16sgemm_naive_lmuliiiiPKiS0_iPi,"",@"SHT_CUDA_INFO"
	.sectionflags	@""
	.align	4


	//----- nvinfo : EIATTR_CUDA_API_VERSION
	.align		4
        /*0000*/ 	.byte	0x04, 0x37
        /*0002*/ 	.short	(.L_7 - .L_6)
.L_6:
        /*0004*/ 	.word	0x00000082


	//----- nvinfo : EIATTR_KPARAM_INFO
	.align		4
.L_7:
        /*0008*/ 	.byte	0x04, 0x17
        /*000a*/ 	.short	(.L_9 - .L_8)
.L_8:
        /*000c*/ 	.word	0x00000000
        /*0010*/ 	.short	0x0007
        /*0012*/ 	.short	0x0028
        /*0014*/ 	.byte	0x00, 0xf5, 0x21, 0x00


	//----- nvinfo : EIATTR_KPARAM_INFO
	.align		4
.L_9:
        /*0018*/ 	.byte	0x04, 0x17
        /*001a*/ 	.short	(.L_11 - .L_10)
.L_10:
        /*001c*/ 	.word	0x00000000
        /*0020*/ 	.short	0x0006
        /*0022*/ 	.short	0x0020
        /*0024*/ 	.byte	0x00, 0xf0, 0x11, 0x00


	//----- nvinfo : EIATTR_KPARAM_INFO
	.align		4
.L_11:
        /*0028*/ 	.byte	0x04, 0x17
        /*002a*/ 	.short	(.L_13 - .L_12)
.L_12:
        /*002c*/ 	.word	0x00000000
        /*0030*/ 	.short	0x0005
        /*0032*/ 	.short	0x0018
        /*0034*/ 	.byte	0x00, 0xf5, 0x21, 0x00


	//----- nvinfo : EIATTR_KPARAM_INFO
	.align		4
.L_13:
        /*0038*/ 	.byte	0x04, 0x17
        /*003a*/ 	.short	(.L_15 - .L_14)
.L_14:
        /*003c*/ 	.word	0x00000000
        /*0040*/ 	.short	0x0004
        /*0042*/ 	.short	0x0010
        /*0044*/ 	.byte	0x00, 0xf5, 0x21, 0x00


	//----- nvinfo : EIATTR_KPARAM_INFO
	.align		4
.L_15:
        /*0048*/ 	.byte	0x04, 0x17
        /*004a*/ 	.short	(.L_17 - .L_16)
.L_16:
        /*004c*/ 	.word	0x00000000
        /*0050*/ 	.short	0x0003
        /*0052*/ 	.short	0x000c
        /*0054*/ 	.byte	0x00, 0xf0, 0x11, 0x00


	//----- nvinfo : EIATTR_KPARAM_INFO
	.align		4
.L_17:
        /*0058*/ 	.byte	0x04, 0x17
        /*005a*/ 	.short	(.L_19 - .L_18)
.L_18:
        /*005c*/ 	.word	0x00000000
        /*0060*/ 	.short	0x0002
        /*0062*/ 	.short	0x0008
        /*0064*/ 	.byte	0x00, 0xf0, 0x11, 0x00


	//----- nvinfo : EIATTR_KPARAM_INFO
	.align		4
.L_19:
        /*0068*/ 	.byte	0x04, 0x17
        /*006a*/ 	.short	(.L_21 - .L_20)
.L_20:
        /*006c*/ 	.word	0x00000000
        /*0070*/ 	.short	0x0001
        /*0072*/ 	.short	0x0004
        /*0074*/ 	.byte	0x00, 0xf0, 0x11, 0x00


	//----- nvinfo : EIATTR_KPARAM_INFO
	.align		4
.L_21:
        /*0078*/ 	.byte	0x04, 0x17
        /*007a*/ 	.short	(.L_23 - .L_22)
.L_22:
        /*007c*/ 	.word	0x00000000
        /*0080*/ 	.short	0x0000
        /*0082*/ 	.short	0x0000
        /*0084*/ 	.byte	0x00, 0xf0, 0x11, 0x00


	//----- nvinfo : EIATTR_SPARSE_MMA_MASK
	.align		4
.L_23:
        /*0088*/ 	.byte	0x03, 0x50
        /*008a*/ 	.short	0x0000


	//----- nvinfo : EIATTR_MAXREG_COUNT
	.align		4
        /*008c*/ 	.byte	0x03, 0x1b
        /*008e*/ 	.short	0x00ff


	//----- nvinfo : EIATTR_MERCURY_ISA_VERSION
	.align		4
        /*0090*/ 	.byte	0x03, 0x5f
        /*0092*/ 	.short	0x0101


	//----- nvinfo : EIATTR_VRC_CTA_INIT_COUNT
	.align		4
        /*0094*/ 	.byte	0x02, 0x4a
	.zero		1
	.zero		1


	//----- nvinfo : EIATTR_EXIT_INSTR_OFFSETS
	.align		4
        /*0098*/ 	.byte	0x04, 0x1c
        /*009a*/ 	.short	(.L_25 - .L_24)


	//   ....[0]....
.L_24:
        /*009c*/ 	.word	0x000000d0


	//   ....[1]....
        /*00a0*/ 	.word	0x00001050


	//----- nvinfo : EIATTR_CBANK_PARAM_SIZE
	.align		4
.L_25:
        /*00a4*/ 	.byte	0x03, 0x19
        /*00a6*/ 	.short	0x0030


	//----- nvinfo : EIATTR_PARAM_CBANK
	.align		4
        /*00a8*/ 	.byte	0x04, 0x0a
        /*00aa*/ 	.short	(.L_27 - .L_26)
	.align		4
.L_26:
        /*00ac*/ 	.word	index@(.nv.constant0._Z16sgemm_naive_lmuliiiiPKiS0_iPi)
        /*00b0*/ 	.short	0x0380
        /*00b2*/ 	.short	0x0030


	//----- nvinfo : EIATTR_SW_WAR
	.align		4
.L_27:
        /*00b4*/ 	.byte	0x04, 0x36
        /*00b6*/ 	.short	(.L_29 - .L_28)
.L_28:
        /*00b8*/ 	.word	0x00000008
.L_29:


//--------------------- .nv.callgraph             --------------------------
	.section	.nv.callgraph,"",@"SHT_CUDA_CALLGRAPH"
	.align	4
	.sectionentsize	8
	.align		4
        /*0000*/ 	.word	0x00000000
	.align		4
        /*0004*/ 	.word	0xffffffff
	.align		4
        /*0008*/ 	.word	0x00000000
	.align		4
        /*000c*/ 	.word	0xfffffffe
	.align		4
        /*0010*/ 	.word	0x00000000
	.align		4
        /*0014*/ 	.word	0xfffffffd
	.align		4
        /*0018*/ 	.word	0x00000000
	.align		4
        /*001c*/ 	.word	0xfffffffc


//--------------------- .text._Z16sgemm_naive_lmuliiiiPKiS0_iPi --------------------------
	.section	.text._Z16sgemm_naive_lmuliiiiPKiS0_iPi,"ax",@progbits
	.align	128
        .global         _Z16sgemm_naive_lmuliiiiPKiS0_iPi
        .type           _Z16sgemm_naive_lmuliiiiPKiS0_iPi,@function
        .size           _Z16sgemm_naive_lmuliiiiPKiS0_iPi,(.L_x_6 - _Z16sgemm_naive_lmuliiiiPKiS0_iPi)
        .other          _Z16sgemm_naive_lmuliiiiPKiS0_iPi,@"STO_CUDA_ENTRY STV_DEFAULT"
_Z16sgemm_naive_lmuliiiiPKiS0_iPi:
.text._Z16sgemm_naive_lmuliiiiPKiS0_iPi:
[----:B------:R-:W-:Y:S01]  /*0000*/  LDC R1, c[0x0][0x37c] ;  /* 0x0000df00ff017b82 */ /* 0x000fe20000000800 */
[----:B------:R-:W0:Y:S07]  /*0010*/  S2R R3, SR_TID.Y ;  /* 0x0000000000037919 */ /* 0x000e2e0000002200 */
[----:B------:R-:W1:Y:S01]  /*0020*/  LDC R15, c[0x0][0x360] ;  /* 0x0000d800ff0f7b82 */ /* 0x000e620000000800 */
[----:B------:R-:W2:Y:S01]  /*0030*/  LDCU.64 UR6, c[0x0][0x380] ;  /* 0x00007000ff0677ac */ /* 0x000ea20008000a00 */
[----:B------:R-:W1:Y:S06]  /*0040*/  S2R R2, SR_TID.X ;  /* 0x0000000000027919 */ /* 0x000e6c0000002100 */
[----:B------:R-:W0:Y:S08]  /*0050*/  S2UR UR5, SR_CTAID.Y ;  /* 0x00000000000579c3 */ /* 0x000e300000002600 */
[----:B------:R-:W0:Y:S01]  /*0060*/  LDC R0, c[0x0][0x364] ;  /* 0x0000d900ff007b82 */ /* 0x000e220000000800 */
[----:B--2---:R-:W-:-:S07]  /*0070*/  IMAD.U32 R23, RZ, RZ, UR7 ;  /* 0x00000007ff177e24 */ /* 0x004fce000f8e00ff */
[----:B------:R-:W1:Y:S01]  /*0080*/  S2UR UR4, SR_CTAID.X ;  /* 0x00000000000479c3 */ /* 0x000e620000002500 */
[----:B0-----:R-:W-:-:S05]  /*0090*/  IMAD R0, R0, UR5, R3 ;  /* 0x0000000500007c24 */ /* 0x001fca000f8e0203 */
[----:B------:R-:W-:Y:S01]  /*00a0*/  ISETP.GE.AND P0, PT, R0, R23, PT ;  /* 0x000000170000720c */ /* 0x000fe20003f06270 */
[----:B-1----:R-:W-:-:S05]  /*00b0*/  IMAD R15, R15, UR4, R2 ;  /* 0x000000040f0f7c24 */ /* 0x002fca000f8e0202 */
[----:B------:R-:W-:-:S13]  /*00c0*/  ISETP.GE.OR P0, PT, R15, UR6, P0 ;  /* 0x000000060f007c0c */ /* 0x000fda0008706670 */
[----:B------:R-:W-:Y:S05]  /*00d0*/  @P0 EXIT ;  /* 0x000000000000094d */ /* 0x000fea0003800000 */
[----:B------:R-:W0:Y:S01]  /*00e0*/  LDCU UR6, c[0x0][0x388] ;  /* 0x00007100ff0677ac */ /* 0x000e220008000800 */
[----:B------:R-:W-:Y:S01]  /*00f0*/  IMAD.MOV.U32 R25, RZ, RZ, RZ ;  /* 0x000000ffff197224 */ /* 0x000fe200078e00ff */
[----:B------:R-:W1:Y:S01]  /*0100*/  LDCU.64 UR10, c[0x0][0x358] ;  /* 0x00006b00ff0a77ac */ /* 0x000e620008000a00 */
[----:B0-----:R-:W-:-:S09]  /*0110*/  UISETP.GE.AND UP0, UPT, UR6, 0x1, UPT ;  /* 0x000000010600788c */ /* 0x001fd2000bf06270 */
[----:B-1----:R-:W-:Y:S05]  /*0120*/  BRA.U !UP0, `(.L_x_0) ;  /* 0x0000000d08687547 */ /* 0x002fea000b800000 */
[----:B------:R-:W-:Y:S02]  /*0130*/  UISETP.GE.U32.AND UP1, UPT, UR6, 0x8, UPT ;  /* 0x000000080600788c */ /* 0x000fe4000bf26070 */
[----:B------:R-:W-:Y:S01]  /*0140*/  IMAD R16, R15, UR6, RZ ;  /* 0x000000060f107c24 */ /* 0x000fe2000f8e02ff */
[----:B------:R-:W-:Y:S01]  /*0150*/  ULOP3.LUT UR7, UR6, 0x7, URZ, 0xc0, !UPT ;  /* 0x0000000706077892 */ /* 0x000fe2000f8ec0ff */
[----:B------:R-:W-:Y:S01]  /*0160*/  IMAD.MOV.U32 R25, RZ, RZ, RZ ;  /* 0x000000ffff197224 */ /* 0x000fe200078e00ff */
[----:B------:R-:W-:Y:S02]  /*0170*/  UMOV UR4, URZ ;  /* 0x000000ff00047c82 */ /* 0x000fe40008000000 */
[----:B------:R-:W-:Y:S02]  /*0180*/  UISETP.NE.AND UP0, UPT, UR7, URZ, UPT ;  /* 0x000000ff0700728c */ /* 0x000fe4000bf05270 */
[----:B------:R-:W-:Y:S09]  /*0190*/  BRA.U !UP1, `(.L_x_1) ;  /* 0x0000000509a87547 */ /* 0x000ff2000b800000 */
[----:B------:R-:W0:Y:S01]  /*01a0*/  LDC R23, c[0x0][0x384] ;  /* 0x0000e100ff177b82 */ /* 0x000e220000000800 */
[----:B------:R-:W1:Y:S01]  /*01b0*/  LDCU.64 UR8, c[0x0][0x390] ;  /* 0x00007200ff0877ac */ /* 0x000e620008000a00 */
[----:B------:R-:W-:Y:S02]  /*01c0*/  IMAD.MOV.U32 R25, RZ, RZ, RZ ;  /* 0x000000ffff197224 */ /* 0x000fe400078e00ff */
[----:B------:R-:W-:Y:S01]  /*01d0*/  IMAD.MOV.U32 R14, RZ, RZ, R16 ;  /* 0x000000ffff0e7224 */ /* 0x000fe200078e0010 */
[----:B------:R-:W-:Y:S01]  /*01e0*/  ULOP3.LUT UR4, UR6, 0x7ffffff8, URZ, 0xc0, !UPT ;  /* 0x7ffffff806047892 */ /* 0x000fe2000f8ec0ff */
[----:B------:R-:W-:Y:S02]  /*01f0*/  IMAD.MOV.U32 R17, RZ, RZ, R0 ;  /* 0x000000ffff117224 */ /* 0x000fe400078e0000 */
[----:B------:R-:W2:Y:S01]  /*0200*/  LDC.64 R2, c[0x0][0x398] ;  /* 0x0000e600ff027b82 */ /* 0x000ea20000000a00 */
[----:B-1----:R-:W-:Y:S02]  /*0210*/  UIADD3 UR5, UP1, UPT, UR8, 0x10, URZ ;  /* 0x0000001008057890 */ /* 0x002fe4000ff3e0ff */
[----:B------:R-:W-:-:S02]  /*0220*/  UIADD3 UR8, UPT, UPT, -UR4, URZ, URZ ;  /* 0x000000ff04087290 */ /* 0x000fc4000fffe1ff */
[----:B------:R-:W-:-:S12]  /*0230*/  UIADD3.X UR6, UPT, UPT, URZ, UR9, URZ, UP1, !UPT ;  /* 0x00000009ff067290 */ /* 0x000fd80008ffe4ff */
.L_x_2:
[----:B------:R-:W-:Y:S02]  /*0240*/  IMAD.U32 R4, RZ, RZ, UR5 ;  /* 0x00000005ff047e24 */ /* 0x000fe4000f8e00ff */
[----:B------:R-:W-:Y:S02]  /*0250*/  IMAD.U32 R5, RZ, RZ, UR6 ;  /* 0x00000006ff057e24 */ /* 0x000fe4000f8e00ff */
[----:B--2---:R-:W-:-:S04]  /*0260*/  IMAD.WIDE R20, R17, 0x4, R2 ;  /* 0x0000000411147825 */ /* 0x004fc800078e0202 */
[----:B------:R-:W-:Y:S01]  /*0270*/  IMAD.WIDE R4, R14, 0x4, R4 ;  /* 0x000000040e047825 */ /* 0x000fe200078e0204 */
[----:B------:R-:W2:Y:S04]  /*0280*/  LDG.E R24, desc[UR10][R20.64] ;  /* 0x0000000a14187981 */ /* 0x000ea8000c1e1900 */
[----:B------:R-:W3:Y:S01]  /*0290*/  LDG.E R27, desc[UR10][R4.64+-0x10] ;  /* 0xfffff00a041b7981 */ /* 0x000ee2000c1e1900 */
[----:B0-----:R-:W-:-:S03]  /*02a0*/  IMAD.WIDE R6, R23, 0x4, R20 ;  /* 0x0000000417067825 */ /* 0x001fc600078e0214 */
[----:B------:R-:W4:Y:S04]  /*02b0*/  LDG.E R12, desc[UR10][R4.64+-0xc] ;  /* 0xfffff40a040c7981 */ /* 0x000f28000c1e1900 */
[----:B------:R0:W5:Y:S01]  /*02c0*/  LDG.E R13, desc[UR10][R6.64] ;  /* 0x0000000a060d7981 */ /* 0x000162000c1e1900 */
[----:B------:R-:W-:-:S03]  /*02d0*/  IMAD.WIDE R8, R23, 0x4, R6 ;  /* 0x0000000417087825 */ /* 0x000fc600078e0206 */
[----:B------:R-:W4:Y:S01]  /*02e0*/  LDG.E R21, desc[UR10][R4.64+-0x8] ;  /* 0xfffff80a04157981 */ /* 0x000f22000c1e1900 */
[----:B------:R-:W-:-:S03]  /*02f0*/  IMAD.WIDE R10, R23, 0x4, R8 ;  /* 0x00000004170a7825 */ /* 0x000fc600078e0208 */
[----:B------:R1:W4:Y:S04]  /*0300*/  LDG.E R18, desc[UR10][R8.64] ;  /* 0x0000000a08127981 */ /* 0x000328000c1e1900 */
[----:B------:R1:W4:Y:S01]  /*0310*/  LDG.E R20, desc[UR10][R10.64] ;  /* 0x0000000a0a147981 */ /* 0x000322000c1e1900 */
[----:B0-----:R-:W-:-:S03]  /*0320*/  IMAD.WIDE R6, R23, 0x4, R10 ;  /* 0x0000000417067825 */ /* 0x001fc600078e020a */
[----:B------:R-:W4:Y:S01]  /*0330*/  LDG.E R19, desc[UR10][R4.64+-0x4] ;  /* 0xfffffc0a04137981 */ /* 0x000f22000c1e1900 */
[----:B-1----:R-:W-:-:S03]  /*0340*/  IMAD.WIDE R8, R23, 0x4, R6 ;  /* 0x0000000417087825 */ /* 0x002fc600078e0206 */
[----:B------:R-:W4:Y:S01]  /*0350*/  LDG.E R7, desc[UR10][R6.64] ;  /* 0x0000000a06077981 */ /* 0x000f22000c1e1900 */
[----:B------:R-:W-:Y:S02]  /*0360*/  IMAD.MOV.U32 R26, RZ, RZ, RZ ;  /* 0x000000ffff1a7224 */ /* 0x000fe400078e00ff */
[----:B------:R-:W-:-:S05]  /*0370*/  IMAD.WIDE R10, R23, 0x4, R8 ;  /* 0x00000004170a7825 */ /* 0x000fca00078e0208 */
[----:B------:R-:W4:Y:S04]  /*0380*/  LDG.E R28, desc[UR10][R10.64] ;  /* 0x0000000a0a1c7981 */ /* 0x000f28000c1e1900 */
[----:B------:R-:W4:Y:S01]  /*0390*/  LDG.E R6, desc[UR10][R4.64+0x8] ;  /* 0x0000080a04067981 */ /* 0x000f22000c1e1900 */
[----:B--2---:R-:W-:-:S04]  /*03a0*/  ISETP.NE.AND P0, PT, R24, RZ, PT ;  /* 0x000000ff1800720c */ /* 0x004fc80003f05270 */
[----:B---3--:R-:W-:Y:S02]  /*03b0*/  ISETP.EQ.OR P0, PT, R27, RZ, !P0 ;  /* 0x000000ff1b00720c */ /* 0x008fe40004702670 */
[----:B-----5:R-:W-:-:S11]  /*03c0*/  ISETP.NE.AND P2, PT, R13, RZ, PT ;  /* 0x000000ff0d00720c */ /* 0x020fd60003f45270 */
[----:B------:R-:W-:Y:S02]  /*03d0*/  @!P0 LOP3.LUT R22, R24, 0x80000000, R27, 0x48, !PT ;  /* 0x8000000018168812 */ /* 0x000fe400078e481b */
[----:B------:R-:W-:Y:S02]  /*03e0*/  @!P0 IADD3 R27, PT, PT, R27, 0x40880000, R24 ;  /* 0x408800001b1b8810 */ /* 0x000fe40007ffe018 */
[----:B----4-:R-:W-:Y:S01]  /*03f0*/  ISETP.EQ.OR P2, PT, R12, RZ, !P2 ;  /* 0x000000ff0c00720c */ /* 0x010fe20005742670 */
[----:B------:R0:W2:Y:S01]  /*0400*/  LDG.E R24, desc[UR10][R8.64] ;  /* 0x0000000a08187981 */ /* 0x0000a2000c1e1900 */
[----:B------:R-:W-:-:S03]  /*0410*/  @!P0 LOP3.LUT R22, R22, 0x7fffffff, R27, 0xf8, !PT ;  /* 0x7fffffff16168812 */ /* 0x000fc600078ef81b */
[----:B------:R-:W3:Y:S01]  /*0420*/  LDG.E R27, desc[UR10][R4.64+0x4] ;  /* 0x0000040a041b7981 */ /* 0x000ee2000c1e1900 */
[----:B------:R-:W-:-:S03]  /*0430*/  @!P0 I2FP.F32.S32 R26, R22 ;  /* 0x00000016001a8245 */ /* 0x000fc60000201400 */
[----:B------:R-:W4:Y:S02]  /*0440*/  LDG.E R22, desc[UR10][R4.64] ;  /* 0x0000000a04167981 */ /* 0x000f24000c1e1900 */
[----:B------:R-:W-:Y:S02]  /*0450*/  FADD R25, R26, R25 ;  /* 0x000000191a197221 */ /* 0x000fe40000000000 */
[----:B------:R-:W-:Y:S01]  /*0460*/  @!P2 LOP3.LUT R26, R13, 0x80000000, R12, 0x48, !PT ;  /* 0x800000000d1aa812 */ /* 0x000fe200078e480c */
[----:B------:R1:W5:Y:S01]  /*0470*/  LDG.E R9, desc[UR10][R4.64+0xc] ;  /* 0x00000c0a04097981 */ /* 0x000362000c1e1900 */
[----:B------:R-:W-:Y:S01]  /*0480*/  @!P2 IADD3 R29, PT, PT, R12, 0x40880000, R13 ;  /* 0x408800000c1da810 */ /* 0x000fe20007ffe00d */
[----:B------:R-:W-:-:S06]  /*0490*/  IMAD.WIDE R12, R23, 0x4, R10 ;  /* 0x00000004170c7825 */ /* 0x000fcc00078e020a */
[----:B------:R1:W5:Y:S01]  /*04a0*/  LDG.E R12, desc[UR10][R12.64] ;  /* 0x0000000a0c0c7981 */ /* 0x000362000c1e1900 */
[----:B------:R-:W-:Y:S02]  /*04b0*/  ISETP.NE.AND P1, PT, R18, RZ, PT ;  /* 0x000000ff1200720c */ /* 0x000fe40003f25270 */
[----:B------:R-:W-:Y:S02]  /*04c0*/  ISETP.NE.AND P0, PT, R20, RZ, PT ;  /* 0x000000ff1400720c */ /* 0x000fe40003f05270 */
[----:B------:R-:W-:Y:S02]  /*04d0*/  ISETP.EQ.OR P1, PT, R21, RZ, !P1 ;  /* 0x000000ff1500720c */ /* 0x000fe40004f22670 */
[----:B------:R-:W-:Y:S02]  /*04e0*/  ISETP.EQ.OR P0, PT, R19, RZ, !P0 ;  /* 0x000000ff1300720c */ /* 0x000fe40004702670 */
[----:B------:R-:W-:Y:S02]  /*04f0*/  @!P2 LOP3.LUT R26, R26, 0x7fffffff, R29, 0xf8, !PT ;  /* 0x7fffffff1a1aa812 */ /* 0x000fe400078ef81d */
[----:B------:R-:W-:Y:S01]  /*0500*/  ISETP.NE.AND P3, PT, R7, RZ, PT ;  /* 0x000000ff0700720c */ /* 0x000fe20003f65270 */
[----:B0-----:R-:W-:Y:S01]  /*0510*/  IMAD.MOV.U32 R8, RZ, RZ, RZ ;  /* 0x000000ffff087224 */ /* 0x001fe200078e00ff */
[----:B------:R-:W-:-:S05]  /*0520*/  @!P2 I2FP.F32.S32 R8, R26 ;  /* 0x0000001a0008a245 */ /* 0x000fca0000201400 */
[----:B------:R-:W-:Y:S02]  /*0530*/  @!P1 LOP3.LUT R10, R18, 0x80000000, R21, 0x48, !PT ;  /* 0x80000000120a9812 */ /* 0x000fe400078e4815 */
[----:B------:R-:W-:Y:S02]  /*0540*/  @!P1 IADD3 R21, PT, PT, R21, 0x40880000, R18 ;  /* 0x4088000015159810 */ /* 0x000fe40007ffe012 */
[----:B-1----:R-:W-:Y:S02]  /*0550*/  @!P0 LOP3.LUT R4, R20, 0x80000000, R19, 0x48, !PT ;  /* 0x8000000014048812 */ /* 0x002fe400078e4813 */
[----:B------:R-:W-:Y:S02]  /*0560*/  @!P1 LOP3.LUT R10, R10, 0x7fffffff, R21, 0xf8, !PT ;  /* 0x7fffffff0a0a9812 */ /* 0x000fe400078ef815 */
[----:B------:R-:W-:Y:S01]  /*0570*/  @!P0 IADD3 R19, PT, PT, R19, 0x40880000, R20 ;  /* 0x4088000013138810 */ /* 0x000fe20007ffe014 */
[----:B------:R-:W-:Y:S01]  /*0580*/  IMAD.MOV.U32 R5, RZ, RZ, RZ ;  /* 0x000000ffff057224 */ /* 0x000fe200078e00ff */
[----:B------:R-:W-:-:S02]  /*0590*/  ISETP.NE.AND P4, PT, R28, RZ, PT ;  /* 0x000000ff1c00720c */ /* 0x000fc40003f85270 */
[----:B------:R-:W-:Y:S02]  /*05a0*/  @!P1 I2FP.F32.S32 R5, R10 ;  /* 0x0000000a00059245 */ /* 0x000fe40000201400 */
[----:B------:R-:W-:Y:S01]  /*05b0*/  @!P0 LOP3.LUT R19, R4, 0x7fffffff, R19, 0xf8, !PT ;  /* 0x7fffffff04138812 */ /* 0x000fe200078ef813 */
[----:B------:R-:W-:Y:S01]  /*05c0*/  FADD R18, R25, R8 ;  /* 0x0000000819127221 */ /* 0x000fe20000000000 */
[----:B------:R-:W-:Y:S01]  /*05d0*/  ISETP.EQ.OR P4, PT, R6, RZ, !P4 ;  /* 0x000000ff0600720c */ /* 0x000fe20006782670 */
[----:B------:R-:W-:Y:S01]  /*05e0*/  IMAD.MOV.U32 R4, RZ, RZ, RZ ;  /* 0x000000ffff047224 */ /* 0x000fe200078e00ff */
[----:B------:R-:W-:Y:S01]  /*05f0*/  @!P0 I2FP.F32.S32 R4, R19 ;  /* 0x0000001300048245 */ /* 0x000fe20000201400 */
[----:B------:R-:W-:Y:S01]  /*0600*/  FADD R13, R18, R5 ;  /* 0x00000005120d7221 */ /* 0x000fe20000000000 */
[----:B------:R-:W-:Y:S01]  /*0610*/  IMAD.MOV.U32 R5, RZ, RZ, RZ ;  /* 0x000000ffff057224 */ /* 0x000fe200078e00ff */
[----:B------:R-:W-:Y:S02]  /*0620*/  UIADD3 UR8, UPT, UPT, UR8, 0x8, URZ ;  /* 0x0000000808087890 */ /* 0x000fe4000fffe0ff */
[----:B------:R-:W-:Y:S01]  /*0630*/  FADD R18, R13, R4 ;  /* 0x000000040d127221 */ /* 0x000fe20000000000 */
[----:B------:R-:W-:-:S05]  /*0640*/  IMAD.MOV.U32 R4, RZ, RZ, RZ ;  /* 0x000000ffff047224 */ /* 0x000fca00078e00ff */
[----:B------:R-:W-:Y:S02]  /*0650*/  @!P4 LOP3.LUT R10, R28, 0x80000000, R6, 0x48, !PT ;  /* 0x800000001c0ac812 */ /* 0x000fe400078e4806 */
[----:B------:R-:W-:Y:S01]  /*0660*/  @!P4 IADD3 R11, PT, PT, R6, 0x40880000, R28 ;  /* 0x40880000060bc810 */ /* 0x000fe20007ffe01c */
[----:B------:R-:W-:-:S03]  /*0670*/  UISETP.NE.AND UP1, UPT, UR8, URZ, UPT ;  /* 0x000000ff0800728c */ /* 0x000fc6000bf25270 */
[----:B------:R-:W-:Y:S01]  /*0680*/  @!P4 LOP3.LUT R10, R10, 0x7fffffff, R11, 0xf8, !PT ;  /* 0x7fffffff0a0ac812 */ /* 0x000fe200078ef80b */
[----:B------:R-:W-:-:S03]  /*0690*/  IMAD.MOV.U32 R6, RZ, RZ, RZ ;  /* 0x000000ffff067224 */ /* 0x000fc600078e00ff */
[----:B------:R-:W-:Y:S01]  /*06a0*/  @!P4 I2FP.F32.S32 R6, R10 ;  /* 0x0000000a0006c245 */ /* 0x000fe20000201400 */
[----:B------:R-:W-:Y:S02]  /*06b0*/  IMAD.MOV.U32 R25, RZ, RZ, RZ ;  /* 0x000000ffff197224 */ /* 0x000fe400078e00ff */
[----:B------:R-:W-:Y:S02]  /*06c0*/  IMAD R17, R23, 0x8, R17 ;  /* 0x0000000817117824 */ /* 0x000fe400078e0211 */
[----:B------:R-:W-:Y:S01]  /*06d0*/  VIADD R14, R14, 0x8 ;  /* 0x000000080e0e7836 */ /* 0x000fe20000000000 */
[----:B----4-:R-:W-:Y:S02]  /*06e0*/  ISETP.EQ.OR P2, PT, R22, RZ, !P3 ;  /* 0x000000ff1600720c */ /* 0x010fe40005f42670 */
[----:B--2---:R-:W-:-:S04]  /*06f0*/  ISETP.NE.AND P3, PT, R24, RZ, PT ;  /* 0x000000ff1800720c */ /* 0x004fc80003f65270 */
[----:B---3--:R-:W-:Y:S02]  /*0700*/  ISETP.EQ.OR P3, PT, R27, RZ, !P3 ;  /* 0x000000ff1b00720c */ /* 0x008fe40005f62670 */
[----:B-----5:R-:W-:-:S05]  /*0710*/  ISETP.NE.AND P1, PT, R12, RZ, PT ;  /* 0x000000ff0c00720c */ /* 0x020fca0003f25270 */
[----:B------:R-:W-:Y:S02]  /*0720*/  @!P2 LOP3.LUT R8, R7, 0x80000000, R22, 0x48, !PT ;  /* 0x800000000708a812 */ /* 0x000fe400078e4816 */
[----:B------:R-:W-:Y:S02]  /*0730*/  @!P2 IADD3 R7, PT, PT, R22, 0x40880000, R7 ;  /* 0x408800001607a810 */ /* 0x000fe40007ffe007 */
[----:B------:R-:W-:Y:S02]  /*0740*/  ISETP.EQ.OR P0, PT, R9, RZ, !P1 ;  /* 0x000000ff0900720c */ /* 0x000fe40004f02670 */
[----:B------:R-:W-:Y:S02]  /*0750*/  @!P2 LOP3.LUT R7, R8, 0x7fffffff, R7, 0xf8, !PT ;  /* 0x7fffffff0807a812 */ /* 0x000fe400078ef807 */
[----:B------:R-:W-:Y:S02]  /*0760*/  @!P3 LOP3.LUT R8, R24, 0x80000000, R27, 0x48, !PT ;  /* 0x800000001808b812 */ /* 0x000fe400078e481b */
[----:B------:R-:W-:-:S02]  /*0770*/  @!P3 IADD3 R27, PT, PT, R27, 0x40880000, R24 ;  /* 0x408800001b1bb810 */ /* 0x000fc40007ffe018 */
[----:B------:R-:W-:Y:S02]  /*0780*/  @!P2 I2FP.F32.S32 R5, R7 ;  /* 0x000000070005a245 */ /* 0x000fe40000201400 */
[----:B------:R-:W-:-:S03]  /*0790*/  @!P3 LOP3.LUT R8, R8, 0x7fffffff, R27, 0xf8, !PT ;  /* 0x7fffffff0808b812 */ /* 0x000fc600078ef81b */
[----:B------:R-:W-:Y:S01]  /*07a0*/  @!P0 LOP3.LUT R7, R12, 0x80000000, R9, 0x48, !PT ;  /* 0x800000000c078812 */ /* 0x000fe200078e4809 */
[----:B------:R-:W-:Y:S01]  /*07b0*/  FADD R5, R18, R5 ;  /* 0x0000000512057221 */ /* 0x000fe20000000000 */
[----:B------:R-:W-:Y:S02]  /*07c0*/  @!P0 IADD3 R12, PT, PT, R9, 0x40880000, R12 ;  /* 0x40880000090c8810 */ /* 0x000fe40007ffe00c */
[----:B------:R-:W-:Y:S02]  /*07d0*/  @!P3 I2FP.F32.S32 R4, R8 ;  /* 0x000000080004b245 */ /* 0x000fe40000201400 */
[----:B------:R-:W-:-:S03]  /*07e0*/  @!P0 LOP3.LUT R7, R7, 0x7fffffff, R12, 0xf8, !PT ;  /* 0x7fffffff07078812 */ /* 0x000fc600078ef80c */
[----:B------:R-:W-:Y:S01]  /*07f0*/  FADD R5, R5, R4 ;  /* 0x0000000405057221 */ /* 0x000fe20000000000 */
[----:B------:R-:W-:-:S03]  /*0800*/  @!P0 I2FP.F32.S32 R25, R7 ;  /* 0x0000000700198245 */ /* 0x000fc60000201400 */
[----:B------:R-:W-:-:S04]  /*0810*/  FADD R6, R5, R6 ;  /* 0x0000000605067221 */ /* 0x000fc80000000000 */
[----:B------:R-:W-:Y:S01]  /*0820*/  FADD R25, R6, R25 ;  /* 0x0000001906197221 */ /* 0x000fe20000000000 */
[----:B------:R-:W-:Y:S06]  /*0830*/  BRA.U UP1, `(.L_x_2) ;  /* 0xfffffff901807547 */ /* 0x000fec000b83ffff */
.L_x_1:
[----:B------:R-:W-:Y:S05]  /*0840*/  BRA.U !UP0, `(.L_x_0) ;  /* 0x0000000508a07547 */ /* 0x000fea000b800000 */
[----:B------:R-:W0:Y:S01]  /*0850*/  LDCU UR5, c[0x0][0x388] ;  /* 0x00007100ff0577ac */ /* 0x000e220008000800 */
[----:B------:R-:W-:Y:S02]  /*0860*/  UISETP.GE.U32.AND UP0, UPT, UR7, 0x4, UPT ;  /* 0x000000040700788c */ /* 0x000fe4000bf06070 */
[----:B0-----:R-:W-:-:S04]  /*0870*/  ULOP3.LUT UR6, UR5, 0x3, URZ, 0xc0, !UPT ;  /* 0x0000000305067892 */ /* 0x001fc8000f8ec0ff */
[----:B------:R-:W-:-:S03]  /*0880*/  UISETP.NE.AND UP1, UPT, UR6, URZ, UPT ;  /* 0x000000ff0600728c */ /* 0x000fc6000bf25270 */
[----:B------:R-:W-:Y:S08]  /*0890*/  BRA.U !UP0, `(.L_x_3) ;  /* 0x0000000108c47547 */ /* 0x000ff0000b800000 */
[----:B------:R-:W0:Y:S01]  /*08a0*/  LDC.64 R6, c[0x0][0x398] ;  /* 0x0000e600ff067b82 */ /* 0x000e220000000a00 */
[----:B------:R-:W-:Y:S02]  /*08b0*/  IMAD R9, R23, UR4, R0 ;  /* 0x0000000417097c24 */ /* 0x000fe4000f8e0200 */
[----:B------:R-:W-:-:S05]  /*08c0*/  VIADD R5, R16, UR4 ;  /* 0x0000000410057c36 */ /* 0x000fca0008000000 */
[----:B------:R-:W1:Y:S01]  /*08d0*/  LDC.64 R2, c[0x0][0x390] ;  /* 0x0000e400ff027b82 */ /* 0x000e620000000a00 */
[----:B0-----:R-:W-:-:S04]  /*08e0*/  IMAD.WIDE R6, R9, 0x4, R6 ;  /* 0x0000000409067825 */ /* 0x001fc800078e0206 */
[----:B------:R-:W-:Y:S02]  /*08f0*/  IMAD.WIDE R8, R23, 0x4, R6 ;  /* 0x0000000417087825 */ /* 0x000fe400078e0206 */
[----:B------:R-:W2:Y:S02]  /*0900*/  LDG.E R7, desc[UR10][R6.64] ;  /* 0x0000000a06077981 */ /* 0x000ea4000c1e1900 */
[----:B-1----:R-:W-:Y:S02]  /*0910*/  IMAD.WIDE R2, R5, 0x4, R2 ;  /* 0x0000000405027825 */ /* 0x002fe400078e0202 */
[----:B------:R-:W3:Y:S02]  /*0920*/  LDG.E R14, desc[UR10][R8.64] ;  /* 0x0000000a080e7981 */ /* 0x000ee4000c1e1900 */
[C---:B------:R-:W-:Y:S02]  /*0930*/  IMAD.WIDE R10, R23.reuse, 0x4, R8 ;  /* 0x00000004170a7825 */ /* 0x040fe400078e0208 */
[----:B------:R-:W4:Y:S04]  /*0940*/  LDG.E R12, desc[UR10][R2.64] ;  /* 0x0000000a020c7981 */ /* 0x000f28000c1e1900 */
[----:B------:R-:W5:Y:S01]  /*0950*/  LDG.E R13, desc[UR10][R2.64+0x4] ;  /* 0x0000040a020d7981 */ /* 0x000f62000c1e1900 */
[----:B------:R-:W-:-:S03]  /*0960*/  IMAD.WIDE R4, R23, 0x4, R10 ;  /* 0x0000000417047825 */ /* 0x000fc600078e020a */
[----:B------:R-:W5:Y:S04]  /*0970*/  LDG.E R10, desc[UR10][R10.64] ;  /* 0x0000000a0a0a7981 */ /* 0x000f68000c1e1900 */
[----:B------:R-:W5:Y:S04]  /*0980*/  LDG.E R19, desc[UR10][R4.64] ;  /* 0x0000000a04137981 */ /* 0x000f68000c1e1900 */
[----:B------:R-:W5:Y:S04]  /*0990*/  LDG.E R17, desc[UR10][R2.64+0x8] ;  /* 0x0000080a02117981 */ /* 0x000f68000c1e1900 */
[----:B------:R-:W5:Y:S01]  /*09a0*/  LDG.E R18, desc[UR10][R2.64+0xc] ;  /* 0x00000c0a02127981 */ /* 0x000f62000c1e1900 */
[----:B------:R-:W-:Y:S01]  /*09b0*/  UIADD3 UR4, UPT, UPT, UR4, 0x4, URZ ;  /* 0x0000000404047890 */ /* 0x000fe2000fffe0ff */
[----:B--2---:R-:W-:-:S02]  /*09c0*/  ISETP.NE.AND P0, PT, R7, RZ, PT ;  /* 0x000000ff0700720c */ /* 0x004fc40003f05270 */
[----:B---3--:R-:W-:Y:S02]  /*09d0*/  ISETP.NE.AND P1, PT, R14, RZ, PT ;  /* 0x000000ff0e00720c */ /* 0x008fe40003f25270 */
[----:B----4-:R-:W-:Y:S02]  /*09e0*/  ISETP.EQ.OR P0, PT, R12, RZ, !P0 ;  /* 0x000000ff0c00720c */ /* 0x010fe40004702670 */
[----:B-----5:R-:W-:Y:S02]  /*09f0*/  ISETP.EQ.OR P1, PT, R13, RZ, !P1 ;  /* 0x000000ff0d00720c */ /* 0x020fe40004f22670 */
[----:B------:R-:W-:Y:S02]  /*0a00*/  ISETP.NE.AND P2, PT, R10, RZ, PT ;  /* 0x000000ff0a00720c */ /* 0x000fe40003f45270 */
[----:B------:R-:W-:Y:S02]  /*0a10*/  ISETP.NE.AND P3, PT, R19, RZ, PT ;  /* 0x000000ff1300720c */ /* 0x000fe40003f65270 */
[----:B------:R-:W-:-:S05]  /*0a20*/  ISETP.EQ.OR P2, PT, R17, RZ, !P2 ;  /* 0x000000ff1100720c */ /* 0x000fca0005742670 */
[----:B------:R-:W-:Y:S02]  /*0a30*/  @!P0 LOP3.LUT R6, R7, 0x80000000, R12, 0x48, !PT ;  /* 0x8000000007068812 */ /* 0x000fe400078e480c */
[----:B------:R-:W-:Y:S02]  /*0a40*/  @!P0 IADD3 R5, PT, PT, R12, 0x40880000, R7 ;  /* 0x408800000c058810 */ /* 0x000fe40007ffe007 */
[----:B------:R-:W-:Y:S02]  /*0a50*/  ISETP.EQ.OR P3, PT, R18, RZ, !P3 ;  /* 0x000000ff1200720c */ /* 0x000fe40005f62670 */
[----:B------:R-:W-:Y:S02]  /*0a60*/  @!P1 LOP3.LUT R3, R14, 0x80000000, R13, 0x48, !PT ;  /* 0x800000000e039812 */ /* 0x000fe400078e480d */
[----:B------:R-:W-:Y:S02]  /*0a70*/  @!P1 IADD3 R4, PT, PT, R13, 0x40880000, R14 ;  /* 0x408800000d049810 */ /* 0x000fe40007ffe00e */
[----:B------:R-:W-:-:S02]  /*0a80*/  @!P0 LOP3.LUT R5, R6, 0x7fffffff, R5, 0xf8, !PT ;  /* 0x7fffffff06058812 */ /* 0x000fc400078ef805 */
[----:B------:R-:W-:Y:S02]  /*0a90*/  @!P1 LOP3.LUT R4, R3, 0x7fffffff, R4, 0xf8, !PT ;  /* 0x7fffffff03049812 */ /* 0x000fe400078ef804 */
[----:B------:R-:W-:Y:S02]  /*0aa0*/  CS2R R2, SRZ ;  /* 0x0000000000027805 */ /* 0x000fe4000001ff00 */
[----:B------:R-:W-:Y:S02]  /*0ab0*/  @!P2 IADD3 R6, PT, PT, R17, 0x40880000, R10 ;  /* 0x408800001106a810 */ /* 0x000fe40007ffe00a */
[----:B------:R-:W-:Y:S02]  /*0ac0*/  @!P0 I2FP.F32.S32 R2, R5 ;  /* 0x0000000500028245 */ /* 0x000fe40000201400 */
[----:B------:R-:W-:Y:S02]  /*0ad0*/  @!P2 LOP3.LUT R5, R10, 0x80000000, R17, 0x48, !PT ;  /* 0x800000000a05a812 */ /* 0x000fe400078e4811 */
[----:B------:R-:W-:Y:S01]  /*0ae0*/  @!P1 I2FP.F32.S32 R3, R4 ;  /* 0x0000000400039245 */ /* 0x000fe20000201400 */
[----:B------:R-:W-:Y:S01]  /*0af0*/  FADD R2, R25, R2 ;  /* 0x0000000219027221 */ /* 0x000fe20000000000 */
[----:B------:R-:W-:-:S02]  /*0b00*/  @!P3 LOP3.LUT R7, R19, 0x80000000, R18, 0x48, !PT ;  /* 0x800000001307b812 */ /* 0x000fc400078e4812 */
[----:B------:R-:W-:Y:S02]  /*0b10*/  @!P3 IADD3 R8, PT, PT, R18, 0x40880000, R19 ;  /* 0x408800001208b810 */ /* 0x000fe40007ffe013 */
[----:B------:R-:W-:Y:S01]  /*0b20*/  @!P2 LOP3.LUT R5, R5, 0x7fffffff, R6, 0xf8, !PT ;  /* 0x7fffffff0505a812 */ /* 0x000fe200078ef806 */
[----:B------:R-:W-:Y:S01]  /*0b30*/  IMAD.MOV.U32 R4, RZ, RZ, RZ ;  /* 0x000000ffff047224 */ /* 0x000fe200078e00ff */
[----:B------:R-:W-:Y:S01]  /*0b40*/  @!P3 LOP3.LUT R7, R7, 0x7fffffff, R8, 0xf8, !PT ;  /* 0x7fffffff0707b812 */ /* 0x000fe200078ef808 */
[----:B------:R-:W-:Y:S01]  /*0b50*/  FADD R3, R2, R3 ;  /* 0x0000000302037221 */ /* 0x000fe20000000000 */
[----:B------:R-:W-:Y:S01]  /*0b60*/  @!P2 I2FP.F32.S32 R4, R5 ;  /* 0x000000050004a245 */ /* 0x000fe20000201400 */
[----:B------:R-:W-:Y:S01]  /*0b70*/  IMAD.MOV.U32 R25, RZ, RZ, RZ ;  /* 0x000000ffff197224 */ /* 0x000fe200078e00ff */
[----:B------:R-:W-:-:S03]  /*0b80*/  @!P3 I2FP.F32.S32 R25, R7 ;  /* 0x000000070019b245 */ /* 0x000fc60000201400 */
[----:B------:R-:W-:-:S04]  /*0b90*/  FADD R4, R3, R4 ;  /* 0x0000000403047221 */ /* 0x000fc80000000000 */
[----:B------:R-:W-:-:S07]  /*0ba0*/  FADD R25, R4, R25 ;  /* 0x0000001904197221 */ /* 0x000fce0000000000 */
.L_x_3:
[----:B------:R-:W-:Y:S05]  /*0bb0*/  BRA.U !UP1, `(.L_x_0) ;  /* 0x0000000109c47547 */ /* 0x000fea000b800000 */
[----:B------:R-:W-:Y:S02]  /*0bc0*/  UISETP.NE.AND UP0, UPT, UR6, 0x1, UPT ;  /* 0x000000010600788c */ /* 0x000fe4000bf05270 */
[----:B------:R-:W-:-:S04]  /*0bd0*/  ULOP3.LUT UR5, UR5, 0x1, URZ, 0xc0, !UPT ;  /* 0x0000000105057892 */ /* 0x000fc8000f8ec0ff */
[----:B------:R-:W-:-:S03]  /*0be0*/  UISETP.NE.U32.AND UP1, UPT, UR5, 0x1, UPT ;  /* 0x000000010500788c */ /* 0x000fc6000bf25070 */
[----:B------:R-:W-:Y:S08]  /*0bf0*/  BRA.U !UP0, `(.L_x_4) ;  /* 0x0000000108707547 */ /* 0x000ff0000b800000 */
[----:B------:R-:W0:Y:S01]  /*0c00*/  LDC.64 R4, c[0x0][0x398] ;  /* 0x0000e600ff047b82 */ /* 0x000e220000000a00 */
[----:B------:R-:W-:Y:S02]  /*0c10*/  IMAD R7, R23, UR4, R0 ;  /* 0x0000000417077c24 */ /* 0x000fe4000f8e0200 */
[----:B------:R-:W-:-:S05]  /*0c20*/  VIADD R9, R16, UR4 ;  /* 0x0000000410097c36 */ /* 0x000fca0008000000 */
[----:B------:R-:W1:Y:S01]  /*0c30*/  LDC.64 R2, c[0x0][0x390] ;  /* 0x0000e400ff027b82 */ /* 0x000e620000000a00 */
[----:B0-----:R-:W-:-:S05]  /*0c40*/  IMAD.WIDE R6, R7, 0x4, R4 ;  /* 0x0000000407067825 */ /* 0x001fca00078e0204 */
[----:B------:R0:W2:Y:S01]  /*0c50*/  LDG.E R10, desc[UR10][R6.64] ;  /* 0x0000000a060a7981 */ /* 0x0000a2000c1e1900 */
[----:B-1----:R-:W-:-:S04]  /*0c60*/  IMAD.WIDE R4, R9, 0x4, R2 ;  /* 0x0000000409047825 */ /* 0x002fc800078e0202 */
[----:B------:R-:W-:Y:S01]  /*0c70*/  IMAD.WIDE R2, R23, 0x4, R6 ;  /* 0x0000000417027825 */ /* 0x000fe200078e0206 */
[----:B------:R-:W3:Y:S04]  /*0c80*/  LDG.E R9, desc[UR10][R4.64] ;  /* 0x0000000a04097981 */ /* 0x000ee8000c1e1900 */
[----:B------:R-:W4:Y:S04]  /*0c90*/  LDG.E R11, desc[UR10][R4.64+0x4] ;  /* 0x0000040a040b7981 */ /* 0x000f28000c1e1900 */
[----:B------:R-:W5:Y:S01]  /*0ca0*/  LDG.E R2, desc[UR10][R2.64] ;  /* 0x0000000a02027981 */ /* 0x000f62000c1e1900 */
[----:B0-----:R-:W-:Y:S01]  /*0cb0*/  IMAD.MOV.U32 R6, RZ, RZ, RZ ;  /* 0x000000ffff067224 */ /* 0x001fe200078e00ff */
[----:B------:R-:W-:Y:S01]  /*0cc0*/  UIADD3 UR4, UPT, UPT, UR4, 0x2, URZ ;  /* 0x0000000204047890 */ /* 0x000fe2000fffe0ff */
[----:B--2---:R-:W-:-:S04]  /*0cd0*/  ISETP.NE.AND P0, PT, R10, RZ, PT ;  /* 0x000000ff0a00720c */ /* 0x004fc80003f05270 */
[----:B---3--:R-:W-:Y:S02]  /*0ce0*/  ISETP.EQ.OR P0, PT, R9, RZ, !P0 ;  /* 0x000000ff0900720c */ /* 0x008fe40004702670 */
[----:B-----5:R-:W-:-:S04]  /*0cf0*/  ISETP.NE.AND P1, PT, R2, RZ, PT ;  /* 0x000000ff0200720c */ /* 0x020fc80003f25270 */
[----:B----4-:R-:W-:-:S07]  /*0d00*/  ISETP.EQ.OR P1, PT, R11, RZ, !P1 ;  /* 0x000000ff0b00720c */ /* 0x010fce0004f22670 */
[----:B------:R-:W-:Y:S02]  /*0d10*/  @!P0 LOP3.LUT R8, R10, 0x80000000, R9, 0x48, !PT ;  /* 0x800000000a088812 */ /* 0x000fe400078e4809 */
[----:B------:R-:W-:-:S04]  /*0d20*/  @!P0 IADD3 R9, PT, PT, R9, 0x40880000, R10 ;  /* 0x4088000009098810 */ /* 0x000fc80007ffe00a */
[----:B------:R-:W-:Y:S02]  /*0d30*/  @!P0 LOP3.LUT R8, R8, 0x7fffffff, R9, 0xf8, !PT ;  /* 0x7fffffff08088812 */ /* 0x000fe400078ef809 */
[----:B------:R-:W-:Y:S02]  /*0d40*/  @!P1 LOP3.LUT R7, R2, 0x80000000, R11, 0x48, !PT ;  /* 0x8000000002079812 */ /* 0x000fe400078e480b */
[----:B------:R-:W-:Y:S02]  /*0d50*/  @!P1 IADD3 R10, PT, PT, R11, 0x40880000, R2 ;  /* 0x408800000b0a9810 */ /* 0x000fe40007ffe002 */
[----:B------:R-:W-:Y:S02]  /*0d60*/  @!P0 I2FP.F32.S32 R6, R8 ;  /* 0x0000000800068245 */ /* 0x000fe40000201400 */
[----:B------:R-:W-:Y:S01]  /*0d70*/  @!P1 LOP3.LUT R7, R7, 0x7fffffff, R10, 0xf8, !PT ;  /* 0x7fffffff07079812 */ /* 0x000fe200078ef80a */
[----:B------:R-:W-:Y:S02]  /*0d80*/  IMAD.MOV.U32 R2, RZ, RZ, RZ ;  /* 0x000000ffff027224 */ /* 0x000fe400078e00ff */
[----:B------:R-:W-:Y:S01]  /*0d90*/  FADD R25, R25, R6 ;  /* 0x0000000619197221 */ /* 0x000fe20000000000 */
[----:B------:R-:W-:-:S05]  /*0da0*/  @!P1 I2FP.F32.S32 R2, R7 ;  /* 0x0000000700029245 */ /* 0x000fca0000201400 */
[----:B------:R-:W-:-:S07]  /*0db0*/  FADD R25, R25, R2 ;  /* 0x0000000219197221 */ /* 0x000fce0000000000 */
.L_x_4:
[----:B------:R-:W-:Y:S05]  /*0dc0*/  BRA.U UP1, `(.L_x_0) ;  /* 0x0000000101407547 */ /* 0x000fea000b800000 */
[----:B------:R-:W0:Y:S01]  /*0dd0*/  LDC.64 R4, c[0x0][0x398] ;  /* 0x0000e600ff047b82 */ /* 0x000e220000000a00 */
[----:B------:R-:W-:Y:S02]  /*0de0*/  IMAD R9, R23, UR4, R0 ;  /* 0x0000000417097c24 */ /* 0x000fe4000f8e0200 */
[----:B------:R-:W-:-:S05]  /*0df0*/  VIADD R7, R16, UR4 ;  /* 0x0000000410077c36 */ /* 0x000fca0008000000 */
[----:B------:R-:W1:Y:S01]  /*0e00*/  LDC.64 R2, c[0x0][0x390] ;  /* 0x0000e400ff027b82 */ /* 0x000e620000000a00 */
[----:B0-----:R-:W-:-:S06]  /*0e10*/  IMAD.WIDE R4, R9, 0x4, R4 ;  /* 0x0000000409047825 */ /* 0x001fcc00078e0204 */
[----:B------:R-:W2:Y:S01]  /*0e20*/  LDG.E R5, desc[UR10][R4.64] ;  /* 0x0000000a04057981 */ /* 0x000ea2000c1e1900 */
[----:B-1----:R-:W-:-:S06]  /*0e30*/  IMAD.WIDE R2, R7, 0x4, R2 ;  /* 0x0000000407027825 */ /* 0x002fcc00078e0202 */
[----:B------:R-:W3:Y:S01]  /*0e40*/  LDG.E R2, desc[UR10][R2.64] ;  /* 0x0000000a02027981 */ /* 0x000ee2000c1e1900 */
[----:B------:R-:W-:Y:S01]  /*0e50*/  IMAD.MOV.U32 R6, RZ, RZ, RZ ;  /* 0x000000ffff067224 */ /* 0x000fe200078e00ff */
[----:B--2---:R-:W-:-:S04]  /*0e60*/  ISETP.NE.AND P0, PT, R5, RZ, PT ;  /* 0x000000ff0500720c */ /* 0x004fc80003f05270 */
[----:B---3--:R-:W-:-:S13]  /*0e70*/  ISETP.EQ.OR P0, PT, R2, RZ, !P0 ;  /* 0x000000ff0200720c */ /* 0x008fda0004702670 */
[----:B------:R-:W-:Y:S02]  /*0e80*/  @!P0 LOP3.LUT R7, R5, 0x80000000, R2, 0x48, !PT ;  /* 0x8000000005078812 */ /* 0x000fe400078e4802 */
[----:B------:R-:W-:-:S04]  /*0e90*/  @!P0 IADD3 R8, PT, PT, R2, 0x40880000, R5 ;  /* 0x4088000002088810 */ /* 0x000fc80007ffe005 */
[----:B------:R-:W-:-:S04]  /*0ea0*/  @!P0 LOP3.LUT R7, R7, 0x7fffffff, R8, 0xf8, !PT ;  /* 0x7fffffff07078812 */ /* 0x000fc800078ef808 */
[----:B------:R-:W-:-:S05]  /*0eb0*/  @!P0 I2FP.F32.S32 R6, R7 ;  /* 0x0000000700068245 */ /* 0x000fca0000201400 */
[----:B------:R-:W-:-:S07]  /*0ec0*/  FADD R25, R25, R6 ;  /* 0x0000000619197221 */ /* 0x000fce0000000000 */
.L_x_0:
[----:B------:R-:W0:Y:S01]  /*0ed0*/  LDC.64 R2, c[0x0][0x3a8] ;  /* 0x0000ea00ff027b82 */ /* 0x000e220000000a00 */
[----:B------:R-:W-:-:S07]  /*0ee0*/  IMAD R15, R15, R23, R0 ;  /* 0x000000170f0f7224 */ /* 0x000fce00078e0200 */
[----:B------:R-:W1:Y:S08]  /*0ef0*/  LDC R5, c[0x0][0x38c] ;  /* 0x0000e300ff057b82 */ /* 0x000e700000000800 */
[----:B------:R-:W2:Y:S01]  /*0f00*/  LDC R7, c[0x0][0x3a0] ;  /* 0x0000e800ff077b82 */ /* 0x000ea20000000800 */
[----:B0-----:R-:W-:-:S05]  /*0f10*/  IMAD.WIDE R2, R15, 0x4, R2 ;  /* 0x000000040f027825 */ /* 0x001fca00078e0202 */
[----:B------:R-:W3:Y:S01]  /*0f20*/  LDG.E R4, desc[UR10][R2.64] ;  /* 0x0000000a02047981 */ /* 0x000ee2000c1e1900 */
[----:B------:R-:W0:Y:S02]  /*0f30*/  F2I.TRUNC.NTZ R6, R25 ;  /* 0x0000001900067305 */ /* 0x000e24000020f100 */
[----:B0-----:R-:W-:-:S04]  /*0f40*/  ISETP.NE.AND P0, PT, R6, RZ, PT ;  /* 0x000000ff0600720c */ /* 0x001fc80003f05270 */
[----:B-1----:R-:W-:-:S13]  /*0f50*/  ISETP.EQ.OR P0, PT, R5, RZ, !P0 ;  /* 0x000000ff0500720c */ /* 0x002fda0004702670 */
[C-C-:B------:R-:W-:Y:S02]  /*0f60*/  @!P0 LOP3.LUT R0, R6.reuse, 0x80000000, R5.reuse, 0x48, !PT ;  /* 0x8000000006008812 */ /* 0x140fe400078e4805 */
[----:B------:R-:W-:-:S04]  /*0f70*/  @!P0 IADD3 R5, PT, PT, R6, 0x40880000, R5 ;  /* 0x4088000006058810 */ /* 0x000fc80007ffe005 */
[----:B------:R-:W-:Y:S01]  /*0f80*/  @!P0 LOP3.LUT R5, R0, 0x7fffffff, R5, 0xf8, !PT ;  /* 0x7fffffff00058812 */ /* 0x000fe200078ef805 */
[----:B------:R-:W-:-:S03]  /*0f90*/  IMAD.MOV.U32 R0, RZ, RZ, RZ ;  /* 0x000000ffff007224 */ /* 0x000fc600078e00ff */
[----:B------:R-:W-:Y:S02]  /*0fa0*/  @!P0 I2FP.F32.S32 R0, R5 ;  /* 0x0000000500008245 */ /* 0x000fe40000201400 */
[----:B---3--:R-:W-:-:S04]  /*0fb0*/  ISETP.NE.AND P1, PT, R4, RZ, PT ;  /* 0x000000ff0400720c */ /* 0x008fc80003f25270 */
[----:B--2---:R-:W-:-:S13]  /*0fc0*/  ISETP.EQ.OR P1, PT, R7, RZ, !P1 ;  /* 0x000000ff0700720c */ /* 0x004fda0004f22670 */
[C-C-:B------:R-:W-:Y:S02]  /*0fd0*/  @!P1 LOP3.LUT R6, R4.reuse, 0x80000000, R7.reuse, 0x48, !PT ;  /* 0x8000000004069812 */ /* 0x140fe400078e4807 */
[----:B------:R-:W-:-:S04]  /*0fe0*/  @!P1 IADD3 R7, PT, PT, R4, 0x40880000, R7 ;  /* 0x4088000004079810 */ /* 0x000fc80007ffe007 */
[----:B------:R-:W-:Y:S01]  /*0ff0*/  @!P1 LOP3.LUT R6, R6, 0x7fffffff, R7, 0xf8, !PT ;  /* 0x7fffffff06069812 */ /* 0x000fe200078ef807 */
[----:B------:R-:W-:-:S03]  /*1000*/  IMAD.MOV.U32 R7, RZ, RZ, RZ ;  /* 0x000000ffff077224 */ /* 0x000fc600078e00ff */
[----:B------:R-:W-:-:S05]  /*1010*/  @!P1 I2FP.F32.S32 R7, R6 ;  /* 0x0000000600079245 */ /* 0x000fca0000201400 */
[----:B------:R-:W-:-:S04]  /*1020*/  FADD R0, R7, R0 ;  /* 0x0000000007007221 */ /* 0x000fc80000000000 */
[----:B------:R-:W0:Y:S02]  /*1030*/  F2I.TRUNC.NTZ R5, R0 ;  /* 0x0000000000057305 */ /* 0x000e24000020f100 */
[----:B0-----:R-:W-:Y:S01]  /*1040*/  STG.E desc[UR10][R2.64], R5 ;  /* 0x0000000502007986 */ /* 0x001fe2000c10190a */
[----:B------:R-:W-:Y:S05]  /*1050*/  EXIT ;  /* 0x000000000000794d */ /* 0x000fea0003800000 */
.L_x_5:
[----:B------:R-:W-:-:S00]  /*1060*/  BRA `(.L_x_5) ;  /* 0xfffffffc00fc7947 */ /* 0x000fc0000383ffff */
[----:B------:R-:W-:-:S00]  /*1070*/  NOP ;  /* 0x0000000000007918 */ /* 0x000fc00000000000 */
        /* <DEDUP_REMOVED lines=8> */
.L_x_6:


//--------------------- .nv.shared.reserved.0     --------------------------
	.section	.nv.shared.reserved.0,"aw",@nobits
	.weak		__nv_reservedSMEM_offset_0_alias
	.size		__nv_reservedSMEM_offset_0_alias, 0, 64
	.other		__nv_reservedSMEM_offset_0_alias,@"STO_CUDA_RESERVED_SHARED STV_DEFAULT"
__nv_reservedSMEM_offset_0_alias:
	.zero		0
	.zero		64


//--------------------- .nv.constant0._Z16sgemm_naive_lmuliiiiPKiS0_iPi --------------------------
	.section	.nv.constant0._Z16sgemm_naive_lmuliiiiPKiS0_iPi,"a",@progbits
	.sectionflags	@""
	.align	4
.nv.constant0._Z16sgemm_naive_lmuliiiiPKiS0_iPi:
	.zero		944


//--------------------- SYMBOLS --------------------------

	.type		.nv.reservedSmem.offset0,@object
	.size		.nv.reservedSmem.offset0,0x4
